	.headerflags	@"EF_CUDA_TEXMODE_UNIFIED EF_CUDA_64BIT_ADDRESS EF_CUDA_ACCELERATORS EF_CUDA_SM90 EF_CUDA_VIRTUAL_SM(EF_CUDA_SM90)"
	.elftype	@"ET_EXEC"


//--------------------- .nv.info                  --------------------------
	.section	.nv.info,"",@"SHT_CUDA_INFO"
	.align	4


	//----- nvinfo : EIATTR_REGCOUNT
	.align		4
        /*0000*/ 	.byte	0x04, 0x2f
        /*0002*/ 	.short	(.L_1 - .L_0)
	.align		4
.L_0:
        /*0004*/ 	.word	index@(triton_poi_fused__unsafe_index_add_mul_sub_13)
        /*0008*/ 	.word	0x0000000e


	//----- nvinfo : EIATTR_MIN_STACK_SIZE
	.align		4
.L_1:
        /*000c*/ 	.byte	0x04, 0x12
        /*000e*/ 	.short	(.L_3 - .L_2)
	.align		4
.L_2:
        /*0010*/ 	.word	index@(triton_poi_fused__unsafe_index_add_mul_sub_13)
        /*0014*/ 	.word	0x00000000


	//----- nvinfo : EIATTR_FRAME_SIZE
	.align		4
.L_3:
        /*0018*/ 	.byte	0x04, 0x11
        /*001a*/ 	.short	(.L_5 - .L_4)
	.align		4
.L_4:
        /*001c*/ 	.word	index@(triton_poi_fused__unsafe_index_add_mul_sub_13)
        /*0020*/ 	.word	0x00000000


	//----- nvinfo : EIATTR_MIN_STACK_SIZE
	.align		4
.L_5:
        /*0024*/ 	.byte	0x04, 0x12
        /*0026*/ 	.short	(.L_7 - .L_6)
	.align		4
.L_6:
        /*0028*/ 	.word	index@(triton_poi_fused__unsafe_index_add_mul_sub_13)
        /*002c*/ 	.word	0x00000000
.L_7:


//--------------------- .nv.info.triton_poi_fused__unsafe_index_add_mul_sub_13 --------------------------
	.section	.nv.info.triton_poi_fused__unsafe_index_add_mul_sub_13,"",@"SHT_CUDA_INFO"
	.sectionflags	@""
	.align	4


	//----- nvinfo : EIATTR_CUDA_API_VERSION
	.align		4
        /*0000*/ 	.byte	0x04, 0x37
        /*0002*/ 	.short	(.L_9 - .L_8)
.L_8:
        /*0004*/ 	.word	0x0000007c


	//----- nvinfo : EIATTR_KPARAM_INFO
	.align		4
.L_9:
        /*0008*/ 	.byte	0x04, 0x17
        /*000a*/ 	.short	(.L_11 - .L_10)
.L_10:
        /*000c*/ 	.word	0x00000000
        /*0010*/ 	.short	0x0006
        /*0012*/ 	.short	0x0030
        /*0014*/ 	.byte	0x00, 0xf0, 0x11, 0x00


	//----- nvinfo : EIATTR_KPARAM_INFO
	.align		4
.L_11:
        /*0018*/ 	.byte	0x04, 0x17
        /*001a*/ 	.short	(.L_13 - .L_12)
.L_12:
        /*001c*/ 	.word	0x00000000
        /*0020*/ 	.short	0x0005
        /*0022*/ 	.short	0x0028
        /*0024*/ 	.byte	0x00, 0xf4, 0x21, 0x00


	//----- nvinfo : EIATTR_KPARAM_INFO
	.align		4
.L_13:
        /*0028*/ 	.byte	0x04, 0x17
        /*002a*/ 	.short	(.L_15 - .L_14)
.L_14:
        /*002c*/ 	.word	0x00000000
        /*0030*/ 	.short	0x0004
        /*0032*/ 	.short	0x0020
        /*0034*/ 	.byte	0x00, 0xf4, 0x21, 0x00


	//----- nvinfo : EIATTR_KPARAM_INFO
	.align		4
.L_15:
        /*0038*/ 	.byte	0x04, 0x17
        /*003a*/ 	.short	(.L_17 - .L_16)
.L_16:
        /*003c*/ 	.word	0x00000000
        /*0040*/ 	.short	0x0003
        /*0042*/ 	.short	0x0018
        /*0044*/ 	.byte	0x00, 0xf4, 0x21, 0x00


	//----- nvinfo : EIATTR_KPARAM_INFO
	.align		4
.L_17:
        /*0048*/ 	.byte	0x04, 0x17
        /*004a*/ 	.short	(.L_19 - .L_18)
.L_18:
        /*004c*/ 	.word	0x00000000
        /*0050*/ 	.short	0x0002
        /*0052*/ 	.short	0x0010
        /*0054*/ 	.byte	0x00, 0xf4, 0x21, 0x00


	//----- nvinfo : EIATTR_KPARAM_INFO
	.align		4
.L_19:
        /*0058*/ 	.byte	0x04, 0x17
        /*005a*/ 	.short	(.L_21 - .L_20)
.L_20:
        /*005c*/ 	.word	0x00000000
        /*0060*/ 	.short	0x0001
        /*0062*/ 	.short	0x0008
        /*0064*/ 	.byte	0x00, 0xf4, 0x21, 0x00


	//----- nvinfo : EIATTR_KPARAM_INFO
	.align		4
.L_21:
        /*0068*/ 	.byte	0x04, 0x17
        /*006a*/ 	.short	(.L_23 - .L_22)
.L_22:
        /*006c*/ 	.word	0x00000000
        /*0070*/ 	.short	0x0000
        /*0072*/ 	.short	0x0000
        /*0074*/ 	.byte	0x00, 0xf4, 0x21, 0x00


	//----- nvinfo : EIATTR_SPARSE_MMA_MASK
	.align		4
.L_23:
        /*0078*/ 	.byte	0x03, 0x50
        /*007a*/ 	.short	0x0000


	//----- nvinfo : EIATTR_MAXREG_COUNT
	.align		4
        /*007c*/ 	.byte	0x03, 0x1b
        /*007e*/ 	.short	0x00ff


	//----- nvinfo : EIATTR_EXIT_INSTR_OFFSETS
	.align		4
        /*0080*/ 	.byte	0x04, 0x1c
        /*0082*/ 	.short	(.L_25 - .L_24)


	//   ....[0]....
.L_24:
        /*0084*/ 	.word	0x000001b0


	//----- nvinfo : EIATTR_REQNTID
	.align		4
.L_25:
        /*0088*/ 	.byte	0x04, 0x10
        /*008a*/ 	.short	(.L_27 - .L_26)
.L_26:
        /*008c*/ 	.word	0x00000100
        /*0090*/ 	.word	0x00000001
        /*0094*/ 	.word	0x00000001


	//----- nvinfo : EIATTR_CBANK_PARAM_SIZE
	.align		4
.L_27:
        /*0098*/ 	.byte	0x03, 0x19
        /*009a*/ 	.short	0x0034


	//----- nvinfo : EIATTR_PARAM_CBANK
	.align		4
        /*009c*/ 	.byte	0x04, 0x0a
        /*009e*/ 	.short	(.L_29 - .L_28)
	.align		4
.L_28:
        /*00a0*/ 	.word	index@(.nv.constant0.triton_poi_fused__unsafe_index_add_mul_sub_13)
        /*00a4*/ 	.short	0x0210
        /*00a6*/ 	.short	0x0034


	//----- nvinfo : EIATTR_SW_WAR
	.align		4
.L_29:
        /*00a8*/ 	.byte	0x04, 0x36
        /*00aa*/ 	.short	(.L_31 - .L_30)
.L_30:
        /*00ac*/ 	.word	0x00000008
.L_31:


//--------------------- .nv.callgraph             --------------------------
	.section	.nv.callgraph,"",@"SHT_CUDA_CALLGRAPH"
	.align	4
	.sectionentsize	8
	.align		4
        /*0000*/ 	.word	0x00000000
	.align		4
        /*0004*/ 	.word	0xffffffff
	.align		4
        /*0008*/ 	.word	0x00000000
	.align		4
        /*000c*/ 	.word	0xfffffffe
	.align		4
        /*0010*/ 	.word	0x00000000
	.align		4
        /*0014*/ 	.word	0xfffffffd
	.align		4
        /*0018*/ 	.word	0x00000000
	.align		4
        /*001c*/ 	.word	0xfffffffc


//--------------------- .text.triton_poi_fused__unsafe_index_add_mul_sub_13 --------------------------
	.section	.text.triton_poi_fused__unsafe_index_add_mul_sub_13,"ax",@progbits
	.align	128
        .global         triton_poi_fused__unsafe_index_add_mul_sub_13
        .type           triton_poi_fused__unsafe_index_add_mul_sub_13,@function
        .size           triton_poi_fused__unsafe_index_add_mul_sub_13,(.L_x_1 - triton_poi_fused__unsafe_index_add_mul_sub_13)
        .other          triton_poi_fused__unsafe_index_add_mul_sub_13,@"STO_CUDA_ENTRY STV_DEFAULT"
triton_poi_fused__unsafe_index_add_mul_sub_13:
.text.triton_poi_fused__unsafe_index_add_mul_sub_13:
[----:B------:R-:W-:Y:S01]  /*0000*/  LDC R1, c[0x0][0x28] ;  /* 0x00000a00ff017b82 */ /* 0x000fe20000000800 */
[----:B------:R-:W1:Y:S01]  /*0010*/  S2R R0, SR_TID.X ;  /* 0x0000000000007919 */ /* 0x000e620000002100 */
[----:B------:R-:W-:-:S06]  /*0020*/  HFMA2.MMA R2, -RZ, RZ, 0, 0 ;  /* 0x00000000ff027435 */ /* 0x000fcc00000001ff */
[----:B------:R-:W2:Y:S01]  /*0030*/  LDC.64 R4, c[0x0][0x220] ;  /* 0x00008800ff047b82 */ /* 0x000ea20000000a00 */
[----:B------:R-:W-:Y:S01]  /*0040*/  ULDC.64 UR4, c[0x0][0x208] ;  /* 0x0000820000047ab9 */ /* 0x000fe20000000a00 */
[----:B------:R-:W3:Y:S06]  /*0050*/  S2R R3, SR_CTAID.X ;  /* 0x0000000000037919 */ /* 0x000eec0000002500 */
[----:B------:R-:W4:Y:S01]  /*0060*/  LDC.64 R6, c[0x0][0x230] ;  /* 0x00008c00ff067b82 */ /* 0x000f220000000a00 */
[----:B-1----:R-:W-:-:S04]  /*0070*/  SHF.L.U32 R0, R0, 0x1, RZ ;  /* 0x0000000100007819 */ /* 0x002fc800000006ff */
[----:B------:R-:W-:-:S04]  /*0080*/  LOP3.LUT R0, R0, 0x1fe, RZ, 0xc0, !PT ;  /* 0x000001fe00007812 */ /* 0x000fc800078ec0ff */
[----:B---3--:R-:W-:-:S05]  /*0090*/  LEA R3, R3, R0, 0x9 ;  /* 0x0000000003037211 */ /* 0x008fca00078e48ff */
[----:B------:R-:W-:-:S04]  /*00a0*/  IMAD.HI R0, R3, -0x6e5d4c3b, R2 ;  /* 0x91a2b3c503007827 */ /* 0x000fc800078e0202 */
[----:B------:R-:W-:Y:S01]  /*00b0*/  IMAD.HI R2, R3, -0x77777777, R2 ;  /* 0x8888888903027827 */ /* 0x000fe200078e0202 */
[----:B------:R-:W-:-:S04]  /*00c0*/  SHF.R.U32.HI R11, RZ, 0x1f, R0 ;  /* 0x0000001fff0b7819 */ /* 0x000fc80000011600 */
[----:B------:R-:W-:Y:S02]  /*00d0*/  SHF.R.U32.HI R9, RZ, 0x1f, R2 ;  /* 0x0000001fff097819 */ /* 0x000fe40000011602 */
[----:B------:R-:W-:Y:S02]  /*00e0*/  LEA.HI.SX32 R11, R0, R11, 0x17 ;  /* 0x0000000b000b7211 */ /* 0x000fe400078fbaff */
[----:B------:R-:W-:-:S03]  /*00f0*/  LEA.HI.SX32 R9, R2, R9, 0x1c ;  /* 0x0000000902097211 */ /* 0x000fc600078fe2ff */
[----:B--2---:R-:W-:-:S04]  /*0100*/  IMAD.WIDE R4, R11, 0x4, R4 ;  /* 0x000000040b047825 */ /* 0x004fc800078e0204 */
[----:B------:R-:W-:Y:S02]  /*0110*/  IMAD R9, R9, -0x1e, R3 ;  /* 0xffffffe209097824 */ /* 0x000fe400078e0203 */
[----:B------:R-:W2:Y:S02]  /*0120*/  LDG.E.EL R4, desc[UR4][R4.64] ;  /* 0x0000000404047981 */ /* 0x000ea4000c2e1900 */
[----:B----4-:R-:W-:Y:S02]  /*0130*/  IMAD.WIDE R6, R9, 0x4, R6 ;  /* 0x0000000409067825 */ /* 0x010fe400078e0206 */
[----:B------:R-:W1:Y:S04]  /*0140*/  LDC.64 R8, c[0x0][0x238] ;  /* 0x00008e00ff087b82 */ /* 0x000e680000000a00 */
[----:B------:R-:W3:Y:S01]  /*0150*/  LDG.E.EL.64 R6, desc[UR4][R6.64] ;  /* 0x0000000406067981 */ /* 0x000ee2000c2e1b00 */
[----:B-1----:R-:W-:-:S04]  /*0160*/  IMAD.WIDE R2, R3, 0x4, R8 ;  /* 0x0000000403027825 */ /* 0x002fc800078e0208 */
[----:B--2---:R-:W-:-:S04]  /*0170*/  FADD R11, R4, -R4 ;  /* 0x80000004040b7221 */ /* 0x004fc80000000000 */
[-CC-:B---3--:R-:W-:Y:S01]  /*0180*/  FFMA R10, R6, R11.reuse, R4.reuse ;  /* 0x0000000b060a7223 */ /* 0x188fe20000000004 */
[----:B------:R-:W-:-:S05]  /*0190*/  FFMA R11, R7, R11, R4 ;  /* 0x0000000b070b7223 */ /* 0x000fca0000000004 */
[----:B------:R-:W-:Y:S01]  /*01a0*/  STG.E.64 desc[UR4][R2.64], R10 ;  /* 0x0000000a02007986 */ /* 0x000fe2000c101b04 */
[----:B------:R-:W-:Y:S05]  /*01b0*/  EXIT ;  /* 0x000000000000794d */ /* 0x000fea0003800000 */
.L_x_0:
[----:B------:R-:W-:-:S00]  /*01c0*/  BRA `(.L_x_0) ;  /* 0xfffffffc00fc7947 */ /* 0x000fc0000383ffff */
[----:B------:R-:W-:-:S00]  /*01d0*/  NOP ;  /* 0x0000000000007918 */ /* 0x000fc00000000000 */
        /* <DEDUP_REMOVED lines=10> */
.L_x_1:


//--------------------- .nv.constant0.triton_poi_fused__unsafe_index_add_mul_sub_13 --------------------------
	.section	.nv.constant0.triton_poi_fused__unsafe_index_add_mul_sub_13,"a",@progbits
	.sectionflags	@""
	.align	4
.nv.constant0.triton_poi_fused__unsafe_index_add_mul_sub_13:
	.zero		580
